//
// Generated by NVIDIA NVVM Compiler
//
// Compiler Build ID: CL-36424714
// Cuda compilation tools, release 13.0, V13.0.88
// Based on NVVM 20.0.0
//

.version 9.0
.target sm_100
.address_size 64

	// .globl	_Z14hello_from_gpuv
.extern .func  (.param .b32 func_retval0) vprintf
(
	.param .b64 vprintf_param_0,
	.param .b64 vprintf_param_1
)
;
.global .align 1 .b8 $str[43] = {72, 101, 108, 108, 111, 32, 87, 111, 114, 108, 100, 32, 102, 114, 111, 109, 32, 98, 108, 111, 99, 107, 32, 37, 100, 32, 97, 110, 100, 32, 116, 104, 114, 101, 97, 100, 32, 37, 100, 33, 33, 10};

.visible .entry _Z14hello_from_gpuv()
{
	.local .align 8 .b8 	__local_depot0[8];
	.reg .b64 	%SP;
	.reg .b64 	%SPL;
	.reg .b32 	%r<5>;
	.reg .b64 	%rd<5>;

	mov.u64 	%SPL, __local_depot0;
	cvta.local.u64 	%SP, %SPL;
	add.u64 	%rd1, %SP, 0;
	add.u64 	%rd2, %SPL, 0;
	mov.u32 	%r1, %ctaid.x;
	mov.u32 	%r2, %tid.x;
	st.local.v2.u32 	[%rd2], {%r1, %r2};
	mov.u64 	%rd3, $str;
	cvta.global.u64 	%rd4, %rd3;
	{ // callseq 0, 0
	.param .b64 param0;
	st.param.b64 	[param0], %rd4;
	.param .b64 param1;
	st.param.b64 	[param1], %rd1;
	.param .b32 retval0;
	call.uni (retval0), 
	vprintf, 
	(
	param0, 
	param1
	);
	ld.param.b32 	%r3, [retval0];
	} // callseq 0
	ret;

}


// ===== COMPILED SASS (sm_100) =====

	.target	sm_100

	.elftype	@"ET_EXEC"


//--------------------- .note.nv.tkinfo           --------------------------
	.section	.note.nv.tkinfo,"",@"SHT_NOTE"
	.sectionflags	@"SHF_NOTE_NV_TKINFO"
	.tkinfo
        /*0018*/ 	.word	0x00000002
        /*0030*/ 	.string	""
        /*0030*/ 	.string	"ptxas"
        /*0030*/ 	.string	"Cuda compilation tools, release 13.0, V13.0.88"
        /*0030*/ 	.string	"Build cuda_13.0.r13.0/compiler.36424714_0"
        /*0030*/ 	.string	"-arch sm_100 -m 64 "



//--------------------- .note.nv.cuinfo           --------------------------
	.section	.note.nv.cuinfo,"",@"SHT_NOTE"
	.sectionflags	@"SHF_NOTE_NV_CUINFO"
        /*0018*/ 	.short	0x0002
        /*001a*/ 	.short	0x0064
        /*001c*/ 	.short	0x0082
	.zero		2


//--------------------- .nv.info                  --------------------------
	.section	.nv.info,"",@"SHT_CUDA_INFO"
	.align	4


	//----- nvinfo : EIATTR_REGCOUNT
	.align		4
        /*0000*/ 	.byte	0x04, 0x2f
        /*0002*/ 	.short	(.L_2 - .L_1)
	.align		4
.L_1:
        /*0004*/ 	.word	index@(_Z14hello_from_gpuv)
        /*0008*/ 	.word	0x00000018


	//----- nvinfo : EIATTR_FRAME_SIZE
	.align		4
.L_2:
        /*000c*/ 	.byte	0x04, 0x11
        /*000e*/ 	.short	(.L_4 - .L_3)
	.align		4
.L_3:
        /*0010*/ 	.word	index@(_Z14hello_from_gpuv)
        /*0014*/ 	.word	0x00000008


	//----- nvinfo : EIATTR_MIN_STACK_SIZE
	.align		4
.L_4:
        /*0018*/ 	.byte	0x04, 0x12
        /*001a*/ 	.short	(.L_6 - .L_5)
	.align		4
.L_5:
        /*001c*/ 	.word	index@(_Z14hello_from_gpuv)
        /*0020*/ 	.word	0x00000008
.L_6:


//--------------------- .nv.compat                --------------------------
	.section	.nv.compat,"",@"SHT_CUDA_COMPAT_INFO"
	.align	4
        /*0000*/ 	.byte	0x02, 0x09, 0x00, 0x00, 0x02, 0x02, 0x01, 0x00, 0x02, 0x05, 0x05, 0x00, 0x03, 0x07, 0x01, 0x01
        /*0010*/ 	.byte	0x02, 0x03, 0x00, 0x00, 0x02, 0x06, 0x01, 0x00, 0x04, 0x0b, 0x08, 0x00, 0x09, 0x00, 0x00, 0x00
        /*0020*/ 	.byte	0x00, 0x00, 0x00, 0x00


//--------------------- .nv.info._Z14hello_from_gpuv --------------------------
	.section	.nv.info._Z14hello_from_gpuv,"",@"SHT_CUDA_INFO"
	.sectionflags	@""
	.align	4


	//----- nvinfo : EIATTR_CUDA_API_VERSION
	.align		4
        /*0000*/ 	.byte	0x04, 0x37
        /*0002*/ 	.short	(.L_8 - .L_7)
.L_7:
        /*0004*/ 	.word	0x00000082


	//----- nvinfo : EIATTR_SPARSE_MMA_MASK
	.align		4
.L_8:
        /*0008*/ 	.byte	0x03, 0x50
        /*000a*/ 	.short	0x0000


	//----- nvinfo : EIATTR_MAXREG_COUNT
	.align		4
        /*000c*/ 	.byte	0x03, 0x1b
        /*000e*/ 	.short	0x00ff


	//----- nvinfo : EIATTR_EXTERNS
	.align		4
        /*0010*/ 	.byte	0x04, 0x0f
        /*0012*/ 	.short	(.L_10 - .L_9)


	//   ....[0]....
	.align		4
.L_9:
        /*0014*/ 	.word	index@(vprintf)


	//----- nvinfo : EIATTR_MERCURY_ISA_VERSION
	.align		4
.L_10:
        /*0018*/ 	.byte	0x03, 0x5f
        /*001a*/ 	.short	0x0101


	//----- nvinfo : EIATTR_VRC_CTA_INIT_COUNT
	.align		4
        /*001c*/ 	.byte	0x02, 0x4a
	.zero		1
	.zero		1


	//----- nvinfo : EIATTR_SYSCALL_OFFSETS
	.align		4
        /*0020*/ 	.byte	0x04, 0x46
        /*0022*/ 	.short	(.L_12 - .L_11)


	//   ....[0]....
.L_11:
        /*0024*/ 	.word	0x000000f0


	//----- nvinfo : EIATTR_EXIT_INSTR_OFFSETS
	.align		4
.L_12:
        /*0028*/ 	.byte	0x04, 0x1c
        /*002a*/ 	.short	(.L_14 - .L_13)


	//   ....[0]....
.L_13:
        /*002c*/ 	.word	0x00000100


	//----- nvinfo : EIATTR_SW_WAR
	.align		4
.L_14:
        /*0030*/ 	.byte	0x04, 0x36
        /*0032*/ 	.short	(.L_16 - .L_15)
.L_15:
        /*0034*/ 	.word	0x00000008
.L_16:


//--------------------- .nv.callgraph             --------------------------
	.section	.nv.callgraph,"",@"SHT_CUDA_CALLGRAPH"
	.align	4
	.sectionentsize	8
	.align		4
        /*0000*/ 	.word	0x00000000
	.align		4
        /*0004*/ 	.word	0xffffffff
	.align		4
        /*0008*/ 	.word	index@(_Z14hello_from_gpuv)
	.align		4
        /*000c*/ 	.word	index@(vprintf)
	.align		4
        /*0010*/ 	.word	0x00000000
	.align		4
        /*0014*/ 	.word	0xfffffffe
	.align		4
        /*0018*/ 	.word	0x00000000
	.align		4
        /*001c*/ 	.word	0xfffffffd
	.align		4
        /*0020*/ 	.word	0x00000000
	.align		4
        /*0024*/ 	.word	0xfffffffc


//--------------------- .nv.constant4             --------------------------
	.section	.nv.constant4,"a",@progbits
	.align	8
	.align		8
.nv.constant4:
        /*0000*/ 	.dword	vprintf
	.align		8
        /*0008*/ 	.dword	$str


//--------------------- .text._Z14hello_from_gpuv --------------------------
	.section	.text._Z14hello_from_gpuv,"ax",@progbits
	.align	128
        .global         _Z14hello_from_gpuv
        .type           _Z14hello_from_gpuv,@function
        .size           _Z14hello_from_gpuv,(.L_x_2 - _Z14hello_from_gpuv)
        .other          _Z14hello_from_gpuv,@"STO_CUDA_ENTRY STV_DEFAULT"
_Z14hello_from_gpuv:
.text._Z14hello_from_gpuv:
[----:B------:R-:W0:Y:S01]  /*0000*/  LDC R1, c[0x0][0x37c] ;  /* 0x0000df00ff017b82 */ /* 0x000e220000000800 */
[----:B------:R-:W1:Y:S01]  /*0010*/  S2R R8, SR_CTAID.X ;  /* 0x0000000000087919 */ /* 0x000e620000002500 */
[----:B0-----:R-:W-:Y:S01]  /*0020*/  VIADD R1, R1, 0xfffffff8 ;  /* 0xfffffff801017836 */ /* 0x001fe20000000000 */
[----:B------:R-:W-:Y:S01]  /*0030*/  MOV R0, 0x0 ;  /* 0x0000000000007802 */ /* 0x000fe20000000f00 */
[----:B------:R-:W0:Y:S01]  /*0040*/  LDCU UR4, c[0x0][0x2f8] ;  /* 0x00005f00ff0477ac */ /* 0x000e220008000800 */
[----:B------:R-:W1:Y:S03]  /*0050*/  S2R R9, SR_TID.X ;  /* 0x0000000000097919 */ /* 0x000e660000002100 */
[----:B------:R2:W3:Y:S01]  /*0060*/  LDC.64 R2, c[0x4][R0] ;  /* 0x0100000000027b82 */ /* 0x0004e20000000a00 */
[----:B------:R-:W4:Y:S01]  /*0070*/  LDCU.64 UR6, c[0x4][0x8] ;  /* 0x01000100ff0677ac */ /* 0x000f220008000a00 */
[----:B------:R-:W5:Y:S01]  /*0080*/  LDCU UR5, c[0x0][0x2fc] ;  /* 0x00005f80ff0577ac */ /* 0x000f620008000800 */
[----:B0-----:R-:W-:Y:S01]  /*0090*/  IADD3 R6, P0, PT, R1, UR4, RZ ;  /* 0x0000000401067c10 */ /* 0x001fe2000ff1e0ff */
[----:B----4-:R-:W-:Y:S01]  /*00a0*/  IMAD.U32 R4, RZ, RZ, UR6 ;  /* 0x00000006ff047e24 */ /* 0x010fe2000f8e00ff */
[----:B------:R-:W-:-:S03]  /*00b0*/  MOV R5, UR7 ;  /* 0x0000000700057c02 */ /* 0x000fc60008000f00 */
[----:B-----5:R-:W-:Y:S01]  /*00c0*/  IMAD.X R7, RZ, RZ, UR5, P0 ;  /* 0x00000005ff077e24 */ /* 0x020fe200080e06ff */
[----:B-1----:R2:W-:Y:S07]  /*00d0*/  STL.64 [R1], R8 ;  /* 0x0000000801007387 */ /* 0x0025ee0000100a00 */
[----:B------:R-:W-:-:S07]  /*00e0*/  LEPC R20, `(.L_x_0) ;  /* 0x000000001014794e */ /* 0x000fce0000000000 */
[----:B--23--:R-:W-:Y:S05]  /*00f0*/  CALL.ABS.NOINC R2 ;  /* 0x0000000002007343 */ /* 0x00cfea0003c00000 */
.L_x_0:
[----:B------:R-:W-:Y:S05]  /*0100*/  EXIT ;  /* 0x000000000000794d */ /* 0x000fea0003800000 */
.L_x_1:
[----:B------:R-:W-:-:S00]  /*0110*/  BRA `(.L_x_1) ;  /* 0xfffffffc00fc7947 */ /* 0x000fc0000383ffff */
[----:B------:R-:W-:-:S00]  /*0120*/  NOP ;  /* 0x0000000000007918 */ /* 0x000fc00000000000 */
        /* <DEDUP_REMOVED lines=13> */
.L_x_2:


//--------------------- .nv.global.init           --------------------------
	.section	.nv.global.init,"aw",@progbits
.nv.global.init:
	.type		$str,@object
	.size		$str,(.L_0 - $str)
$str:
        /*0000*/ 	.byte	0x48, 0x65, 0x6c, 0x6c, 0x6f, 0x20, 0x57, 0x6f, 0x72, 0x6c, 0x64, 0x20, 0x66, 0x72, 0x6f, 0x6d
        /*0010*/ 	.byte	0x20, 0x62, 0x6c, 0x6f, 0x63, 0x6b, 0x20, 0x25, 0x64, 0x20, 0x61, 0x6e, 0x64, 0x20, 0x74, 0x68
        /*0020*/ 	.byte	0x72, 0x65, 0x61, 0x64, 0x20, 0x25, 0x64, 0x21, 0x21, 0x0a, 0x00
.L_0:


//--------------------- .nv.shared.reserved.0     --------------------------
	.section	.nv.shared.reserved.0,"aw",@nobits
	.weak		__nv_reservedSMEM_offset_0_alias
	.size		__nv_reservedSMEM_offset_0_alias, 0, 64
	.other		__nv_reservedSMEM_offset_0_alias,@"STO_CUDA_RESERVED_SHARED STV_DEFAULT"
__nv_reservedSMEM_offset_0_alias:
	.zero		0
	.zero		64


//--------------------- .nv.constant0._Z14hello_from_gpuv --------------------------
	.section	.nv.constant0._Z14hello_from_gpuv,"a",@progbits
	.sectionflags	@""
	.align	4
.nv.constant0._Z14hello_from_gpuv:
	.zero		896


//--------------------- SYMBOLS --------------------------

	.type		.nv.reservedSmem.offset0,@object
	.size		.nv.reservedSmem.offset0,0x4
	.type		vprintf,@function
